//
// Generated by NVIDIA NVVM Compiler
//
// Compiler Build ID: CL-36424714
// Cuda compilation tools, release 13.0, V13.0.88
// Based on NVVM 20.0.0
//

.version 9.0
.target sm_100
.address_size 64

	// .globl	_Z14generateStringPcPiS_S0_ii

.visible .entry _Z14generateStringPcPiS_S0_ii(
	.param .u64 .ptr .align 1 _Z14generateStringPcPiS_S0_ii_param_0,
	.param .u64 .ptr .align 1 _Z14generateStringPcPiS_S0_ii_param_1,
	.param .u64 .ptr .align 1 _Z14generateStringPcPiS_S0_ii_param_2,
	.param .u64 .ptr .align 1 _Z14generateStringPcPiS_S0_ii_param_3,
	.param .u32 _Z14generateStringPcPiS_S0_ii_param_4,
	.param .u32 _Z14generateStringPcPiS_S0_ii_param_5
)
{
	.reg .pred 	%p<13>;
	.reg .b16 	%rs<2>;
	.reg .b32 	%r<37>;
	.reg .b64 	%rd<22>;

	ld.param.u64 	%rd3, [_Z14generateStringPcPiS_S0_ii_param_0];
	ld.param.u64 	%rd4, [_Z14generateStringPcPiS_S0_ii_param_1];
	ld.param.u64 	%rd6, [_Z14generateStringPcPiS_S0_ii_param_2];
	ld.param.u64 	%rd5, [_Z14generateStringPcPiS_S0_ii_param_3];
	ld.param.u32 	%r19, [_Z14generateStringPcPiS_S0_ii_param_4];
	ld.param.u32 	%r18, [_Z14generateStringPcPiS_S0_ii_param_5];
	cvta.to.global.u64 	%rd1, %rd6;
	mov.u32 	%r20, %ctaid.y;
	mov.u32 	%r21, %ntid.y;
	mov.u32 	%r22, %tid.y;
	mad.lo.s32 	%r1, %r20, %r21, %r22;
	mov.u32 	%r23, %ctaid.x;
	mov.u32 	%r24, %ntid.x;
	mov.u32 	%r25, %tid.x;
	mad.lo.s32 	%r2, %r23, %r24, %r25;
	setp.ge.s32 	%p1, %r1, %r19;
	setp.ge.s32 	%p2, %r2, %r18;
	or.pred  	%p3, %p1, %p2;
	@%p3 bra 	$L__BB0_13;
	cvta.to.global.u64 	%rd7, %rd3;
	cvta.to.global.u64 	%rd8, %rd4;
	cvta.to.global.u64 	%rd9, %rd5;
	mad.lo.s32 	%r26, %r18, %r1, %r2;
	cvt.s64.s32 	%rd10, %r26;
	add.s64 	%rd11, %rd7, %rd10;
	ld.global.u8 	%rs1, [%rd11];
	mul.wide.s32 	%rd12, %r26, 4;
	add.s64 	%rd13, %rd8, %rd12;
	ld.global.u32 	%r3, [%rd13];
	atom.global.add.u32 	%r4, [%rd9], %r3;
	setp.lt.s32 	%p4, %r3, 1;
	@%p4 bra 	$L__BB0_13;
	and.b32  	%r5, %r3, 7;
	setp.lt.u32 	%p5, %r3, 8;
	mov.b32 	%r35, 0;
	@%p5 bra 	$L__BB0_5;
	and.b32  	%r35, %r3, 2147483640;
	neg.s32 	%r33, %r35;
	add.s64 	%rd2, %rd1, 3;
	mov.u32 	%r32, %r4;
$L__BB0_4:
	.pragma "nounroll";
	cvt.s64.s32 	%rd14, %r32;
	add.s64 	%rd15, %rd2, %rd14;
	st.global.u8 	[%rd15+-3], %rs1;
	st.global.u8 	[%rd15+-2], %rs1;
	st.global.u8 	[%rd15+-1], %rs1;
	st.global.u8 	[%rd15], %rs1;
	st.global.u8 	[%rd15+1], %rs1;
	st.global.u8 	[%rd15+2], %rs1;
	st.global.u8 	[%rd15+3], %rs1;
	st.global.u8 	[%rd15+4], %rs1;
	add.s32 	%r33, %r33, 8;
	add.s32 	%r32, %r32, 8;
	setp.ne.s32 	%p6, %r33, 0;
	@%p6 bra 	$L__BB0_4;
$L__BB0_5:
	setp.eq.s32 	%p7, %r5, 0;
	@%p7 bra 	$L__BB0_13;
	and.b32  	%r13, %r3, 3;
	setp.lt.u32 	%p8, %r5, 4;
	@%p8 bra 	$L__BB0_8;
	add.s32 	%r28, %r35, %r4;
	cvt.s64.s32 	%rd16, %r28;
	add.s64 	%rd17, %rd1, %rd16;
	st.global.u8 	[%rd17], %rs1;
	st.global.u8 	[%rd17+1], %rs1;
	st.global.u8 	[%rd17+2], %rs1;
	st.global.u8 	[%rd17+3], %rs1;
	add.s32 	%r35, %r35, 4;
$L__BB0_8:
	setp.eq.s32 	%p9, %r13, 0;
	@%p9 bra 	$L__BB0_13;
	setp.eq.s32 	%p10, %r13, 1;
	@%p10 bra 	$L__BB0_11;
	add.s32 	%r29, %r35, %r4;
	cvt.s64.s32 	%rd18, %r29;
	add.s64 	%rd19, %rd1, %rd18;
	st.global.u8 	[%rd19], %rs1;
	st.global.u8 	[%rd19+1], %rs1;
	add.s32 	%r35, %r35, 2;
$L__BB0_11:
	and.b32  	%r30, %r3, 1;
	setp.eq.b32 	%p11, %r30, 1;
	not.pred 	%p12, %p11;
	@%p12 bra 	$L__BB0_13;
	add.s32 	%r31, %r35, %r4;
	cvt.s64.s32 	%rd20, %r31;
	add.s64 	%rd21, %rd1, %rd20;
	st.global.u8 	[%rd21], %rs1;
$L__BB0_13:
	ret;

}


// ===== COMPILED SASS (sm_100) =====

	.target	sm_100

	.elftype	@"ET_EXEC"


//--------------------- .note.nv.tkinfo           --------------------------
	.section	.note.nv.tkinfo,"",@"SHT_NOTE"
	.sectionflags	@"SHF_NOTE_NV_TKINFO"
	.tkinfo
        /*0018*/ 	.word	0x00000002
        /*0030*/ 	.string	""
        /*0030*/ 	.string	"ptxas"
        /*0030*/ 	.string	"Cuda compilation tools, release 13.0, V13.0.88"
        /*0030*/ 	.string	"Build cuda_13.0.r13.0/compiler.36424714_0"
        /*0030*/ 	.string	"-arch sm_100 -m 64 "



//--------------------- .note.nv.cuinfo           --------------------------
	.section	.note.nv.cuinfo,"",@"SHT_NOTE"
	.sectionflags	@"SHF_NOTE_NV_CUINFO"
        /*0018*/ 	.short	0x0002
        /*001a*/ 	.short	0x0064
        /*001c*/ 	.short	0x0082
	.zero		2


//--------------------- .nv.info                  --------------------------
	.section	.nv.info,"",@"SHT_CUDA_INFO"
	.align	4


	//----- nvinfo : EIATTR_REGCOUNT
	.align		4
        /*0000*/ 	.byte	0x04, 0x2f
        /*0002*/ 	.short	(.L_1 - .L_0)
	.align		4
.L_0:
        /*0004*/ 	.word	index@(_Z14generateStringPcPiS_S0_ii)
        /*0008*/ 	.word	0x0000000f


	//----- nvinfo : EIATTR_FRAME_SIZE
	.align		4
.L_1:
        /*000c*/ 	.byte	0x04, 0x11
        /*000e*/ 	.short	(.L_3 - .L_2)
	.align		4
.L_2:
        /*0010*/ 	.word	index@(_Z14generateStringPcPiS_S0_ii)
        /*0014*/ 	.word	0x00000000


	//----- nvinfo : EIATTR_MIN_STACK_SIZE
	.align		4
.L_3:
        /*0018*/ 	.byte	0x04, 0x12
        /*001a*/ 	.short	(.L_5 - .L_4)
	.align		4
.L_4:
        /*001c*/ 	.word	index@(_Z14generateStringPcPiS_S0_ii)
        /*0020*/ 	.word	0x00000000
.L_5:


//--------------------- .nv.compat                --------------------------
	.section	.nv.compat,"",@"SHT_CUDA_COMPAT_INFO"
	.align	4
        /*0000*/ 	.byte	0x02, 0x09, 0x00, 0x00, 0x02, 0x02, 0x01, 0x00, 0x02, 0x05, 0x05, 0x00, 0x03, 0x07, 0x01, 0x01
        /*0010*/ 	.byte	0x02, 0x03, 0x00, 0x00, 0x02, 0x06, 0x01, 0x00, 0x04, 0x0b, 0x08, 0x00, 0x09, 0x00, 0x00, 0x00
        /*0020*/ 	.byte	0x00, 0x00, 0x00, 0x00


//--------------------- .nv.info._Z14generateStringPcPiS_S0_ii --------------------------
	.section	.nv.info._Z14generateStringPcPiS_S0_ii,"",@"SHT_CUDA_INFO"
	.sectionflags	@""
	.align	4


	//----- nvinfo : EIATTR_CUDA_API_VERSION
	.align		4
        /*0000*/ 	.byte	0x04, 0x37
        /*0002*/ 	.short	(.L_7 - .L_6)
.L_6:
        /*0004*/ 	.word	0x00000082


	//----- nvinfo : EIATTR_KPARAM_INFO
	.align		4
.L_7:
        /*0008*/ 	.byte	0x04, 0x17
        /*000a*/ 	.short	(.L_9 - .L_8)
.L_8:
        /*000c*/ 	.word	0x00000000
        /*0010*/ 	.short	0x0005
        /*0012*/ 	.short	0x0024
        /*0014*/ 	.byte	0x00, 0xf0, 0x11, 0x00


	//----- nvinfo : EIATTR_KPARAM_INFO
	.align		4
.L_9:
        /*0018*/ 	.byte	0x04, 0x17
        /*001a*/ 	.short	(.L_11 - .L_10)
.L_10:
        /*001c*/ 	.word	0x00000000
        /*0020*/ 	.short	0x0004
        /*0022*/ 	.short	0x0020
        /*0024*/ 	.byte	0x00, 0xf0, 0x11, 0x00


	//----- nvinfo : EIATTR_KPARAM_INFO
	.align		4
.L_11:
        /*0028*/ 	.byte	0x04, 0x17
        /*002a*/ 	.short	(.L_13 - .L_12)
.L_12:
        /*002c*/ 	.word	0x00000000
        /*0030*/ 	.short	0x0003
        /*0032*/ 	.short	0x0018
        /*0034*/ 	.byte	0x00, 0xf5, 0x21, 0x00


	//----- nvinfo : EIATTR_KPARAM_INFO
	.align		4
.L_13:
        /*0038*/ 	.byte	0x04, 0x17
        /*003a*/ 	.short	(.L_15 - .L_14)
.L_14:
        /*003c*/ 	.word	0x00000000
        /*0040*/ 	.short	0x0002
        /*0042*/ 	.short	0x0010
        /*0044*/ 	.byte	0x00, 0xf5, 0x21, 0x00


	//----- nvinfo : EIATTR_KPARAM_INFO
	.align		4
.L_15:
        /*0048*/ 	.byte	0x04, 0x17
        /*004a*/ 	.short	(.L_17 - .L_16)
.L_16:
        /*004c*/ 	.word	0x00000000
        /*0050*/ 	.short	0x0001
        /*0052*/ 	.short	0x0008
        /*0054*/ 	.byte	0x00, 0xf5, 0x21, 0x00


	//----- nvinfo : EIATTR_KPARAM_INFO
	.align		4
.L_17:
        /*0058*/ 	.byte	0x04, 0x17
        /*005a*/ 	.short	(.L_19 - .L_18)
.L_18:
        /*005c*/ 	.word	0x00000000
        /*0060*/ 	.short	0x0000
        /*0062*/ 	.short	0x0000
        /*0064*/ 	.byte	0x00, 0xf5, 0x21, 0x00


	//----- nvinfo : EIATTR_SPARSE_MMA_MASK
	.align		4
.L_19:
        /*0068*/ 	.byte	0x03, 0x50
        /*006a*/ 	.short	0x0000


	//----- nvinfo : EIATTR_MAXREG_COUNT
	.align		4
        /*006c*/ 	.byte	0x03, 0x1b
        /*006e*/ 	.short	0x00ff


	//----- nvinfo : EIATTR_MERCURY_ISA_VERSION
	.align		4
        /*0070*/ 	.byte	0x03, 0x5f
        /*0072*/ 	.short	0x0101


	//----- nvinfo : EIATTR_INT_WARP_WIDE_INSTR_OFFSETS
	.align		4
        /*0074*/ 	.byte	0x04, 0x31
        /*0076*/ 	.short	(.L_21 - .L_20)


	//   ....[0]....
.L_20:
        /*0078*/ 	.word	0x00000160


	//   ....[1]....
        /*007c*/ 	.word	0x000001c0


	//   ....[2]....
        /*0080*/ 	.word	0x00000200


	//   ....[3]....
        /*0084*/ 	.word	0x00000230


	//   ....[4]....
        /*0088*/ 	.word	0x00000250


	//   ....[5]....
        /*008c*/ 	.word	0x00000270


	//   ....[6]....
        /*0090*/ 	.word	0x000002a0


	//   ....[7]....
        /*0094*/ 	.word	0x000002b0


	//----- nvinfo : EIATTR_VRC_CTA_INIT_COUNT
	.align		4
.L_21:
        /*0098*/ 	.byte	0x02, 0x4a
	.zero		1
	.zero		1


	//----- nvinfo : EIATTR_EXIT_INSTR_OFFSETS
	.align		4
        /*009c*/ 	.byte	0x04, 0x1c
        /*009e*/ 	.short	(.L_23 - .L_22)


	//   ....[0]....
.L_22:
        /*00a0*/ 	.word	0x000000c0


	//   ....[1]....
        /*00a4*/ 	.word	0x000002d0


	//   ....[2]....
        /*00a8*/ 	.word	0x00000480


	//   ....[3]....
        /*00ac*/ 	.word	0x00000580


	//   ....[4]....
        /*00b0*/ 	.word	0x00000620


	//   ....[5]....
        /*00b4*/ 	.word	0x00000690


	//----- nvinfo : EIATTR_CRS_STACK_SIZE
	.align		4
.L_23:
        /*00b8*/ 	.byte	0x04, 0x1e
        /*00ba*/ 	.short	(.L_25 - .L_24)
.L_24:
        /*00bc*/ 	.word	0x00000000


	//----- nvinfo : EIATTR_CBANK_PARAM_SIZE
	.align		4
.L_25:
        /*00c0*/ 	.byte	0x03, 0x19
        /*00c2*/ 	.short	0x0028


	//----- nvinfo : EIATTR_PARAM_CBANK
	.align		4
        /*00c4*/ 	.byte	0x04, 0x0a
        /*00c6*/ 	.short	(.L_27 - .L_26)
	.align		4
.L_26:
        /*00c8*/ 	.word	index@(.nv.constant0._Z14generateStringPcPiS_S0_ii)
        /*00cc*/ 	.short	0x0380
        /*00ce*/ 	.short	0x0028


	//----- nvinfo : EIATTR_SW_WAR
	.align		4
.L_27:
        /*00d0*/ 	.byte	0x04, 0x36
        /*00d2*/ 	.short	(.L_29 - .L_28)
.L_28:
        /*00d4*/ 	.word	0x00000008
.L_29:


//--------------------- .nv.callgraph             --------------------------
	.section	.nv.callgraph,"",@"SHT_CUDA_CALLGRAPH"
	.align	4
	.sectionentsize	8
	.align		4
        /*0000*/ 	.word	0x00000000
	.align		4
        /*0004*/ 	.word	0xffffffff
	.align		4
        /*0008*/ 	.word	0x00000000
	.align		4
        /*000c*/ 	.word	0xfffffffe
	.align		4
        /*0010*/ 	.word	0x00000000
	.align		4
        /*0014*/ 	.word	0xfffffffd
	.align		4
        /*0018*/ 	.word	0x00000000
	.align		4
        /*001c*/ 	.word	0xfffffffc


//--------------------- .text._Z14generateStringPcPiS_S0_ii --------------------------
	.section	.text._Z14generateStringPcPiS_S0_ii,"ax",@progbits
	.align	128
        .global         _Z14generateStringPcPiS_S0_ii
        .type           _Z14generateStringPcPiS_S0_ii,@function
        .size           _Z14generateStringPcPiS_S0_ii,(.L_x_7 - _Z14generateStringPcPiS_S0_ii)
        .other          _Z14generateStringPcPiS_S0_ii,@"STO_CUDA_ENTRY STV_DEFAULT"
_Z14generateStringPcPiS_S0_ii:
.text._Z14generateStringPcPiS_S0_ii:
[----:B------:R-:W-:Y:S01]  /*0000*/  LDC R1, c[0x0][0x37c] ;  /* 0x0000df00ff017b82 */ /* 0x000fe20000000800 */
[----:B------:R-:W0:Y:S07]  /*0010*/  S2R R2, SR_TID.X ;  /* 0x0000000000027919 */ /* 0x000e2e0000002100 */
[----:B------:R-:W1:Y:S01]  /*0020*/  LDC R0, c[0x0][0x364] ;  /* 0x0000d900ff007b82 */ /* 0x000e620000000800 */
[----:B------:R-:W2:Y:S01]  /*0030*/  LDCU.64 UR6, c[0x0][0x3a0] ;  /* 0x00007400ff0677ac */ /* 0x000ea20008000a00 */
[----:B------:R-:W1:Y:S06]  /*0040*/  S2R R3, SR_TID.Y ;  /* 0x0000000000037919 */ /* 0x000e6c0000002200 */
[----:B------:R-:W0:Y:S08]  /*0050*/  S2UR UR5, SR_CTAID.X ;  /* 0x00000000000579c3 */ /* 0x000e300000002500 */
[----:B------:R-:W0:Y:S08]  /*0060*/  LDC R5, c[0x0][0x360] ;  /* 0x0000d800ff057b82 */ /* 0x000e300000000800 */
[----:B------:R-:W1:Y:S01]  /*0070*/  S2UR UR4, SR_CTAID.Y ;  /* 0x00000000000479c3 */ /* 0x000e620000002600 */
[----:B0-----:R-:W-:-:S05]  /*0080*/  IMAD R5, R5, UR5, R2 ;  /* 0x0000000505057c24 */ /* 0x001fca000f8e0202 */
[----:B--2---:R-:W-:Y:S01]  /*0090*/  ISETP.GE.AND P0, PT, R5, UR7, PT ;  /* 0x0000000705007c0c */ /* 0x004fe2000bf06270 */
[----:B-1----:R-:W-:-:S05]  /*00a0*/  IMAD R0, R0, UR4, R3 ;  /* 0x0000000400007c24 */ /* 0x002fca000f8e0203 */
[----:B------:R-:W-:-:S13]  /*00b0*/  ISETP.GE.OR P0, PT, R0, UR6, P0 ;  /* 0x0000000600007c0c */ /* 0x000fda0008706670 */
[----:B------:R-:W-:Y:S05]  /*00c0*/  @P0 EXIT ;  /* 0x000000000000094d */ /* 0x000fea0003800000 */
[----:B------:R-:W0:Y:S01]  /*00d0*/  LDC.64 R2, c[0x0][0x388] ;  /* 0x0000e200ff027b82 */ /* 0x000e220000000a00 */
[----:B------:R-:W1:Y:S01]  /*00e0*/  LDCU.64 UR4, c[0x0][0x358] ;  /* 0x00006b00ff0477ac */ /* 0x000e620008000a00 */
[----:B------:R-:W-:Y:S01]  /*00f0*/  IMAD R5, R0, UR7, R5 ;  /* 0x0000000700057c24 */ /* 0x000fe2000f8e0205 */
[----:B------:R-:W2:Y:S03]  /*0100*/  LDCU.64 UR6, c[0x0][0x380] ;  /* 0x00007000ff0677ac */ /* 0x000ea60008000a00 */
[----:B0-----:R-:W-:-:S06]  /*0110*/  IMAD.WIDE R2, R5, 0x4, R2 ;  /* 0x0000000405027825 */ /* 0x001fcc00078e0202 */
[----:B-1----:R-:W3:Y:S01]  /*0120*/  LDG.E R2, desc[UR4][R2.64] ;  /* 0x0000000402027981 */ /* 0x002ee2000c1e1900 */
[----:B--2---:R-:W-:-:S04]  /*0130*/  IADD3 R6, P0, PT, R5, UR6, RZ ;  /* 0x0000000605067c10 */ /* 0x004fc8000ff1e0ff */
[----:B------:R-:W-:Y:S02]  /*0140*/  LEA.HI.X.SX32 R7, R5, UR7, 0x1, P0 ;  /* 0x0000000705077c11 */ /* 0x000fe400080f0eff */
[----:B------:R-:W3:Y:S01]  /*0150*/  LDC.64 R4, c[0x0][0x398] ;  /* 0x0000e600ff047b82 */ /* 0x000ee20000000a00 */
[----:B------:R-:W-:Y:S02]  /*0160*/  VOTE.ANY R8, PT, PT ;  /* 0x0000000000087806 */ /* 0x000fe400038e0100 */
[----:B------:R0:W5:Y:S02]  /*0170*/  LDG.E.U8 R0, desc[UR4][R6.64] ;  /* 0x0000000406007981 */ /* 0x000164000c1e1100 */
[----:B------:R-:W-:-:S13]  /*0180*/  ISETP.EQ.U32.AND P1, PT, R8, -0x1, PT ;  /* 0xffffffff0800780c */ /* 0x000fda0003f22070 */
[----:B---3--:R0:W5:Y:S01]  /*0190*/  @!P1 ATOMG.E.ADD.STRONG.GPU PT, R8, desc[UR4][R4.64], R2 ;  /* 0x80000002040899a8 */ /* 0x00816200081ef104 */
[----:B------:R-:W-:Y:S01]  /*01a0*/  ISETP.GE.AND P0, PT, R2, 0x1, PT ;  /* 0x000000010200780c */ /* 0x000fe20003f06270 */
[----:B------:R-:W-:-:S12]  /*01b0*/  @!P1 BRA `(.L_x_0) ;  /* 0x0000000000449947 */ /* 0x000fd80003800000 */
[----:B0-----:R-:W0:Y:S01]  /*01c0*/  SHFL.UP P1, R7, R2, 0x1, RZ ;  /* 0x0420000002077989 */ /* 0x001e2200000200ff */
[----:B------:R-:W-:Y:S02]  /*01d0*/  IMAD.MOV.U32 R3, RZ, RZ, R2 ;  /* 0x000000ffff037224 */ /* 0x000fe400078e0002 */
[----:B0-----:R-:W-:Y:S02]  /*01e0*/  @P1 IMAD.IADD.U32 R3, R2, 0x1, R7 ;  /* 0x0000000102031824 */ /* 0x001fe400078e0007 */
[----:B------:R-:W0:Y:S03]  /*01f0*/  S2R R7, SR_LANEID ;  /* 0x0000000000077919 */ /* 0x000e260000000000 */
[----:B------:R-:W1:Y:S02]  /*0200*/  SHFL.UP P1, R6, R3, 0x2, RZ ;  /* 0x0440000003067989 */ /* 0x000e6400000200ff */
[----:B-1----:R-:W-:Y:S01]  /*0210*/  @P1 IMAD.IADD.U32 R3, R3, 0x1, R6 ;  /* 0x0000000103031824 */ /* 0x002fe200078e0006 */
[----:B0-----:R-:W-:-:S04]  /*0220*/  ISETP.EQ.U32.AND P2, PT, R7, 0x1f, PT ;  /* 0x0000001f0700780c */ /* 0x001fc80003f42070 */
[----:B------:R-:W0:Y:S02]  /*0230*/  SHFL.UP P1, R6, R3, 0x4, RZ ;  /* 0x0480000003067989 */ /* 0x000e2400000200ff */
[----:B0-----:R-:W-:-:S05]  /*0240*/  @P1 IMAD.IADD.U32 R3, R3, 0x1, R6 ;  /* 0x0000000103031824 */ /* 0x001fca00078e0006 */
[----:B------:R-:W0:Y:S02]  /*0250*/  SHFL.UP P1, R6, R3, 0x8, RZ ;  /* 0x0500000003067989 */ /* 0x000e2400000200ff */
[----:B0-----:R-:W-:-:S05]  /*0260*/  @P1 IMAD.IADD.U32 R3, R3, 0x1, R6 ;  /* 0x0000000103031824 */ /* 0x001fca00078e0006 */
[----:B------:R-:W0:Y:S02]  /*0270*/  SHFL.UP P1, R6, R3, 0x10, RZ ;  /* 0x0600000003067989 */ /* 0x000e2400000200ff */
[----:B0-----:R-:W-:-:S05]  /*0280*/  @P1 IMAD.IADD.U32 R3, R3, 0x1, R6 ;  /* 0x0000000103031824 */ /* 0x001fca00078e0006 */
[----:B------:R-:W2:Y:S04]  /*0290*/  @P2 ATOMG.E.ADD.STRONG.GPU PT, R4, desc[UR4][R4.64], R3 ;  /* 0x80000003040429a8 */ /* 0x000ea800081ef104 */
[----:B------:R-:W-:Y:S04]  /*02a0*/  SHFL.UP P1, R7, R3, 0x1, RZ ;  /* 0x0420000003077989 */ /* 0x000fe800000200ff */
[----:B--2--5:R-:W0:Y:S02]  /*02b0*/  SHFL.IDX PT, R8, R4, 0x1f, 0x1f ;  /* 0x03e01f0004087f89 */ /* 0x024e2400000e0000 */
[----:B0-----:R-:W-:-:S07]  /*02c0*/  @P1 IMAD.IADD.U32 R8, R8, 0x1, R7 ;  /* 0x0000000108081824 */ /* 0x001fce00078e0007 */
.L_x_0:
[----:B------:R-:W-:Y:S05]  /*02d0*/  @!P0 EXIT ;  /* 0x000000000000894d */ /* 0x000fea0003800000 */
[C---:B------:R-:W-:Y:S01]  /*02e0*/  ISETP.GE.U32.AND P1, PT, R2.reuse, 0x8, PT ;  /* 0x000000080200780c */ /* 0x040fe20003f26070 */
[----:B------:R-:W-:Y:S01]  /*02f0*/  BSSY.RECONVERGENT B0, `(.L_x_1) ;  /* 0x0000018000007945 */ /* 0x000fe20003800200 */
[----:B------:R-:W-:Y:S01]  /*0300*/  LOP3.LUT R12, R2, 0x7, RZ, 0xc0, !PT ;  /* 0x00000007020c7812 */ /* 0x000fe200078ec0ff */
[----:B0-----:R-:W-:-:S03]  /*0310*/  IMAD.MOV.U32 R7, RZ, RZ, RZ ;  /* 0x000000ffff077224 */ /* 0x001fc600078e00ff */
[----:B------:R-:W-:-:S07]  /*0320*/  ISETP.NE.AND P0, PT, R12, RZ, PT ;  /* 0x000000ff0c00720c */ /* 0x000fce0003f05270 */
[----:B------:R-:W-:Y:S06]  /*0330*/  @!P1 BRA `(.L_x_2) ;  /* 0x00000000004c9947 */ /* 0x000fec0003800000 */
[----:B------:R-:W0:Y:S01]  /*0340*/  LDC.64 R10, c[0x0][0x390] ;  /* 0x0000e400ff0a7b82 */ /* 0x000e220000000a00 */
[----:B------:R-:W-:Y:S01]  /*0350*/  LOP3.LUT R7, R2, 0x7ffffff8, RZ, 0xc0, !PT ;  /* 0x7ffffff802077812 */ /* 0x000fe200078ec0ff */
[----:B-----5:R-:W-:-:S04]  /*0360*/  IMAD.MOV.U32 R9, RZ, RZ, R8 ;  /* 0x000000ffff097224 */ /* 0x020fc800078e0008 */
[----:B------:R-:W-:-:S07]  /*0370*/  IMAD.MOV R3, RZ, RZ, -R7 ;  /* 0x000000ffff037224 */ /* 0x000fce00078e0a07 */
.L_x_3:
[----:B------:R-:W-:Y:S01]  /*0380*/  SHF.R.S32.HI R6, RZ, 0x1f, R9 ;  /* 0x0000001fff067819 */ /* 0x000fe20000011409 */
[----:B------:R-:W-:Y:S01]  /*0390*/  VIADD R3, R3, 0x8 ;  /* 0x0000000803037836 */ /* 0x000fe20000000000 */
[C---:B01----:R-:W-:Y:S01]  /*03a0*/  IADD3 R4, P1, P2, R9.reuse, 0x3, R10 ;  /* 0x0000000309047810 */ /* 0x043fe20007a3e00a */
[----:B------:R-:W-:-:S03]  /*03b0*/  VIADD R9, R9, 0x8 ;  /* 0x0000000809097836 */ /* 0x000fc60000000000 */
[----:B------:R-:W-:Y:S02]  /*03c0*/  IADD3.X R5, PT, PT, R6, R11, RZ, P1, P2 ;  /* 0x0000000b06057210 */ /* 0x000fe40000fe44ff */
[----:B------:R-:W-:-:S03]  /*03d0*/  ISETP.NE.AND P1, PT, R3, RZ, PT ;  /* 0x000000ff0300720c */ /* 0x000fc60003f25270 */
[----:B------:R1:W-:Y:S04]  /*03e0*/  STG.E.U8 desc[UR4][R4.64+-0x3], R0 ;  /* 0xfffffd0004007986 */ /* 0x0003e8000c101104 */
[----:B------:R1:W-:Y:S04]  /*03f0*/  STG.E.U8 desc[UR4][R4.64+-0x2], R0 ;  /* 0xfffffe0004007986 */ /* 0x0003e8000c101104 */
[----:B------:R1:W-:Y:S04]  /*0400*/  STG.E.U8 desc[UR4][R4.64+-0x1], R0 ;  /* 0xffffff0004007986 */ /* 0x0003e8000c101104 */
[----:B------:R1:W-:Y:S04]  /*0410*/  STG.E.U8 desc[UR4][R4.64], R0 ;  /* 0x0000000004007986 */ /* 0x0003e8000c101104 */
[----:B------:R1:W-:Y:S04]  /*0420*/  STG.E.U8 desc[UR4][R4.64+0x1], R0 ;  /* 0x0000010004007986 */ /* 0x0003e8000c101104 */
[----:B------:R1:W-:Y:S04]  /*0430*/  STG.E.U8 desc[UR4][R4.64+0x2], R0 ;  /* 0x0000020004007986 */ /* 0x0003e8000c101104 */
[----:B------:R1:W-:Y:S04]  /*0440*/  STG.E.U8 desc[UR4][R4.64+0x3], R0 ;  /* 0x0000030004007986 */ /* 0x0003e8000c101104 */
[----:B------:R1:W-:Y:S01]  /*0450*/  STG.E.U8 desc[UR4][R4.64+0x4], R0 ;  /* 0x0000040004007986 */ /* 0x0003e2000c101104 */
[----:B------:R-:W-:Y:S05]  /*0460*/  @P1 BRA `(.L_x_3) ;  /* 0xfffffffc00c41947 */ /* 0x000fea000383ffff */
.L_x_2:
[----:B------:R-:W-:Y:S05]  /*0470*/  BSYNC.RECONVERGENT B0 ;  /* 0x0000000000007941 */ /* 0x000fea0003800200 */
.L_x_1:
[----:B------:R-:W-:Y:S05]  /*0480*/  @!P0 EXIT ;  /* 0x000000000000894d */ /* 0x000fea0003800000 */
[----:B------:R-:W-:Y:S01]  /*0490*/  ISETP.GE.U32.AND P0, PT, R12, 0x4, PT ;  /* 0x000000040c00780c */ /* 0x000fe20003f06070 */
[----:B------:R-:W-:Y:S01]  /*04a0*/  BSSY.RECONVERGENT B0, `(.L_x_4) ;  /* 0x000000d000007945 */ /* 0x000fe20003800200 */
[----:B------:R-:W-:-:S04]  /*04b0*/  LOP3.LUT R3, R2, 0x3, RZ, 0xc0, !PT ;  /* 0x0000000302037812 */ /* 0x000fc800078ec0ff */
[----:B------:R-:W-:-:S07]  /*04c0*/  ISETP.NE.AND P1, PT, R3, RZ, PT ;  /* 0x000000ff0300720c */ /* 0x000fce0003f25270 */
[----:B------:R-:W-:Y:S06]  /*04d0*/  @!P0 BRA `(.L_x_5) ;  /* 0x0000000000248947 */ /* 0x000fec0003800000 */
[----:B------:R-:W0:Y:S01]  /*04e0*/  LDCU.64 UR6, c[0x0][0x390] ;  /* 0x00007200ff0677ac */ /* 0x000e220008000a00 */
[----:B-1---5:R-:W-:Y:S02]  /*04f0*/  IMAD.IADD R5, R8, 0x1, R7 ;  /* 0x0000000108057824 */ /* 0x022fe400078e0207 */
[----:B------:R-:W-:-:S03]  /*0500*/  VIADD R7, R7, 0x4 ;  /* 0x0000000407077836 */ /* 0x000fc60000000000 */
[----:B0-----:R-:W-:-:S04]  /*0510*/  IADD3 R4, P0, PT, R5, UR6, RZ ;  /* 0x0000000605047c10 */ /* 0x001fc8000ff1e0ff */
[----:B------:R-:W-:-:S05]  /*0520*/  LEA.HI.X.SX32 R5, R5, UR7, 0x1, P0 ;  /* 0x0000000705057c11 */ /* 0x000fca00080f0eff */
[----:B------:R0:W-:Y:S04]  /*0530*/  STG.E.U8 desc[UR4][R4.64], R0 ;  /* 0x0000000004007986 */ /* 0x0001e8000c101104 */
[----:B------:R0:W-:Y:S04]  /*0540*/  STG.E.U8 desc[UR4][R4.64+0x1], R0 ;  /* 0x0000010004007986 */ /* 0x0001e8000c101104 */
[----:B------:R0:W-:Y:S04]  /*0550*/  STG.E.U8 desc[UR4][R4.64+0x2], R0 ;  /* 0x0000020004007986 */ /* 0x0001e8000c101104 */
[----:B------:R0:W-:Y:S02]  /*0560*/  STG.E.U8 desc[UR4][R4.64+0x3], R0 ;  /* 0x0000030004007986 */ /* 0x0001e4000c101104 */
.L_x_5:
[----:B------:R-:W-:Y:S05]  /*0570*/  BSYNC.RECONVERGENT B0 ;  /* 0x0000000000007941 */ /* 0x000fea0003800200 */
.L_x_4:
[----:B------:R-:W-:Y:S05]  /*0580*/  @!P1 EXIT ;  /* 0x000000000000994d */ /* 0x000fea0003800000 */
[----:B------:R-:W-:Y:S02]  /*0590*/  ISETP.NE.AND P0, PT, R3, 0x1, PT ;  /* 0x000000010300780c */ /* 0x000fe40003f05270 */
[----:B------:R-:W-:-:S04]  /*05a0*/  LOP3.LUT R3, R2, 0x1, RZ, 0xc0, !PT ;  /* 0x0000000102037812 */ /* 0x000fc800078ec0ff */
[----:B------:R-:W-:-:S07]  /*05b0*/  ISETP.NE.U32.AND P1, PT, R3, 0x1, PT ;  /* 0x000000010300780c */ /* 0x000fce0003f25070 */
[----:B------:R-:W2:Y:S01]  /*05c0*/  @P0 LDC.64 R10, c[0x0][0x390] ;  /* 0x0000e400ff0a0b82 */ /* 0x000ea20000000a00 */
[----:B01---5:R-:W-:-:S05]  /*05d0*/  @P0 IMAD.IADD R4, R8, 0x1, R7 ;  /* 0x0000000108040824 */ /* 0x023fca00078e0207 */
[----:B--2---:R-:W-:-:S04]  /*05e0*/  @P0 IADD3 R2, P2, PT, R4, R10, RZ ;  /* 0x0000000a04020210 */ /* 0x004fc80007f5e0ff */
[----:B------:R-:W-:-:S05]  /*05f0*/  @P0 LEA.HI.X.SX32 R3, R4, R11, 0x1, P2 ;  /* 0x0000000b04030211 */ /* 0x000fca00010f0eff */
[----:B------:R0:W-:Y:S04]  /*0600*/  @P0 STG.E.U8 desc[UR4][R2.64], R0 ;  /* 0x0000000002000986 */ /* 0x0001e8000c101104 */
[----:B------:R0:W-:Y:S01]  /*0610*/  @P0 STG.E.U8 desc[UR4][R2.64+0x1], R0 ;  /* 0x0000010002000986 */ /* 0x0001e2000c101104 */
[----:B------:R-:W-:Y:S05]  /*0620*/  @P1 EXIT ;  /* 0x000000000000194d */ /* 0x000fea0003800000 */
[----:B------:R-:W0:Y:S01]  /*0630*/  LDCU.64 UR6, c[0x0][0x390] ;  /* 0x00007200ff0677ac */ /* 0x000e220008000a00 */
[----:B------:R-:W-:-:S04]  /*0640*/  @P0 VIADD R7, R7, 0x2 ;  /* 0x0000000207070836 */ /* 0x000fc80000000000 */
[----:B------:R-:W-:-:S05]  /*0650*/  IMAD.IADD R7, R8, 0x1, R7 ;  /* 0x0000000108077824 */ /* 0x000fca00078e0207 */
[----:B0-----:R-:W-:-:S04]  /*0660*/  IADD3 R2, P0, PT, R7, UR6, RZ ;  /* 0x0000000607027c10 */ /* 0x001fc8000ff1e0ff */
[----:B------:R-:W-:-:S05]  /*0670*/  LEA.HI.X.SX32 R3, R7, UR7, 0x1, P0 ;  /* 0x0000000707037c11 */ /* 0x000fca00080f0eff */
[----:B------:R-:W-:Y:S01]  /*0680*/  STG.E.U8 desc[UR4][R2.64], R0 ;  /* 0x0000000002007986 */ /* 0x000fe2000c101104 */
[----:B------:R-:W-:Y:S05]  /*0690*/  EXIT ;  /* 0x000000000000794d */ /* 0x000fea0003800000 */
.L_x_6:
[----:B------:R-:W-:-:S00]  /*06a0*/  BRA `(.L_x_6) ;  /* 0xfffffffc00fc7947 */ /* 0x000fc0000383ffff */
[----:B------:R-:W-:-:S00]  /*06b0*/  NOP ;  /* 0x0000000000007918 */ /* 0x000fc00000000000 */
        /* <DEDUP_REMOVED lines=12> */
.L_x_7:


//--------------------- .nv.shared.reserved.0     --------------------------
	.section	.nv.shared.reserved.0,"aw",@nobits
	.weak		__nv_reservedSMEM_offset_0_alias
	.size		__nv_reservedSMEM_offset_0_alias, 0, 64
	.other		__nv_reservedSMEM_offset_0_alias,@"STO_CUDA_RESERVED_SHARED STV_DEFAULT"
__nv_reservedSMEM_offset_0_alias:
	.zero		0
	.zero		64


//--------------------- .nv.constant0._Z14generateStringPcPiS_S0_ii --------------------------
	.section	.nv.constant0._Z14generateStringPcPiS_S0_ii,"a",@progbits
	.sectionflags	@""
	.align	4
.nv.constant0._Z14generateStringPcPiS_S0_ii:
	.zero		936


//--------------------- SYMBOLS --------------------------

	.type		.nv.reservedSmem.offset0,@object
	.size		.nv.reservedSmem.offset0,0x4
